//
// Generated by NVIDIA NVVM Compiler
//
// Compiler Build ID: CL-36424714
// Cuda compilation tools, release 13.0, V13.0.88
// Based on NVVM 20.0.0
//

.version 9.0
.target sm_100
.address_size 64

	// .globl	_Z12simpleKernelIiEvPT_S1_S1_S1_S1_iii

.visible .entry _Z12simpleKernelIiEvPT_S1_S1_S1_S1_iii(
	.param .u64 .ptr .align 1 _Z12simpleKernelIiEvPT_S1_S1_S1_S1_iii_param_0,
	.param .u64 .ptr .align 1 _Z12simpleKernelIiEvPT_S1_S1_S1_S1_iii_param_1,
	.param .u64 .ptr .align 1 _Z12simpleKernelIiEvPT_S1_S1_S1_S1_iii_param_2,
	.param .u64 .ptr .align 1 _Z12simpleKernelIiEvPT_S1_S1_S1_S1_iii_param_3,
	.param .u64 .ptr .align 1 _Z12simpleKernelIiEvPT_S1_S1_S1_S1_iii_param_4,
	.param .u32 _Z12simpleKernelIiEvPT_S1_S1_S1_S1_iii_param_5,
	.param .u32 _Z12simpleKernelIiEvPT_S1_S1_S1_S1_iii_param_6,
	.param .u32 _Z12simpleKernelIiEvPT_S1_S1_S1_S1_iii_param_7
)
{
	.reg .pred 	%p<7>;
	.reg .b32 	%r<85>;
	.reg .b64 	%rd<20>;

	ld.param.u64 	%rd1, [_Z12simpleKernelIiEvPT_S1_S1_S1_S1_iii_param_0];
	ld.param.u64 	%rd2, [_Z12simpleKernelIiEvPT_S1_S1_S1_S1_iii_param_1];
	ld.param.u64 	%rd3, [_Z12simpleKernelIiEvPT_S1_S1_S1_S1_iii_param_2];
	ld.param.u64 	%rd4, [_Z12simpleKernelIiEvPT_S1_S1_S1_S1_iii_param_3];
	ld.param.u64 	%rd5, [_Z12simpleKernelIiEvPT_S1_S1_S1_S1_iii_param_4];
	ld.param.u32 	%r39, [_Z12simpleKernelIiEvPT_S1_S1_S1_S1_iii_param_5];
	ld.param.u32 	%r40, [_Z12simpleKernelIiEvPT_S1_S1_S1_S1_iii_param_6];
	ld.param.u32 	%r41, [_Z12simpleKernelIiEvPT_S1_S1_S1_S1_iii_param_7];
	mov.u32 	%r42, %ctaid.x;
	mov.u32 	%r43, %tid.x;
	mad.lo.s32 	%r1, %r41, %r42, %r43;
	setp.le.s32 	%p1, %r39, %r1;
	@%p1 bra 	$L__BB0_9;
	cvta.to.global.u64 	%rd6, %rd1;
	mul.wide.s32 	%rd7, %r1, 4;
	add.s64 	%rd8, %rd6, %rd7;
	ld.global.u32 	%r2, [%rd8];
	sub.s32 	%r44, %r39, %r1;
	mul.wide.s32 	%rd9, %r44, 4;
	add.s64 	%rd10, %rd6, %rd9;
	ld.global.u32 	%r3, [%rd10];
	setp.lt.s32 	%p2, %r40, 1;
	mov.u32 	%r81, %r2;
	mov.u32 	%r82, %r3;
	mov.u32 	%r83, %r2;
	mov.u32 	%r84, %r3;
	@%p2 bra 	$L__BB0_8;
	and.b32  	%r4, %r40, 3;
	setp.lt.u32 	%p3, %r40, 4;
	mov.u32 	%r84, %r3;
	mov.u32 	%r83, %r2;
	mov.u32 	%r82, %r3;
	mov.u32 	%r81, %r2;
	@%p3 bra 	$L__BB0_5;
	and.b32  	%r46, %r40, 2147483644;
	neg.s32 	%r63, %r46;
	mov.u32 	%r84, %r3;
	mov.u32 	%r83, %r2;
	mov.u32 	%r82, %r3;
	mov.u32 	%r81, %r2;
$L__BB0_4:
	add.s32 	%r47, %r82, %r81;
	add.s32 	%r48, %r83, %r82;
	add.s32 	%r49, %r84, %r83;
	add.s32 	%r50, %r84, %r47;
	add.s32 	%r51, %r48, %r47;
	add.s32 	%r52, %r49, %r48;
	add.s32 	%r53, %r50, %r49;
	add.s32 	%r54, %r50, %r51;
	add.s32 	%r55, %r52, %r51;
	add.s32 	%r56, %r53, %r52;
	add.s32 	%r57, %r54, %r53;
	add.s32 	%r58, %r54, %r55;
	add.s32 	%r81, %r56, %r55;
	add.s32 	%r82, %r57, %r56;
	add.s32 	%r83, %r58, %r57;
	add.s32 	%r84, %r58, %r81;
	add.s32 	%r63, %r63, 4;
	setp.ne.s32 	%p4, %r63, 0;
	@%p4 bra 	$L__BB0_4;
$L__BB0_5:
	setp.eq.s32 	%p5, %r4, 0;
	@%p5 bra 	$L__BB0_8;
	neg.s32 	%r76, %r4;
$L__BB0_7:
	.pragma "nounroll";
	add.s32 	%r81, %r82, %r81;
	add.s32 	%r82, %r83, %r82;
	add.s32 	%r83, %r84, %r83;
	add.s32 	%r84, %r84, %r81;
	add.s32 	%r76, %r76, 1;
	setp.ne.s32 	%p6, %r76, 0;
	@%p6 bra 	$L__BB0_7;
$L__BB0_8:
	sub.s32 	%r59, %r81, %r3;
	cvta.to.global.u64 	%rd11, %rd2;
	add.s64 	%rd13, %rd11, %rd7;
	st.global.u32 	[%rd13], %r59;
	add.s32 	%r60, %r82, %r2;
	cvta.to.global.u64 	%rd14, %rd3;
	add.s64 	%rd15, %rd14, %rd7;
	st.global.u32 	[%rd15], %r60;
	add.s32 	%r61, %r83, %r3;
	cvta.to.global.u64 	%rd16, %rd4;
	add.s64 	%rd17, %rd16, %rd7;
	st.global.u32 	[%rd17], %r61;
	sub.s32 	%r62, %r84, %r2;
	cvta.to.global.u64 	%rd18, %rd5;
	add.s64 	%rd19, %rd18, %rd7;
	st.global.u32 	[%rd19], %r62;
$L__BB0_9:
	ret;

}


// ===== COMPILED SASS (sm_100) =====

	.target	sm_100

	.elftype	@"ET_EXEC"


//--------------------- .note.nv.tkinfo           --------------------------
	.section	.note.nv.tkinfo,"",@"SHT_NOTE"
	.sectionflags	@"SHF_NOTE_NV_TKINFO"
	.tkinfo
        /*0018*/ 	.word	0x00000002
        /*0030*/ 	.string	""
        /*0030*/ 	.string	"ptxas"
        /*0030*/ 	.string	"Cuda compilation tools, release 13.0, V13.0.88"
        /*0030*/ 	.string	"Build cuda_13.0.r13.0/compiler.36424714_0"
        /*0030*/ 	.string	"-arch sm_100 -m 64 "



//--------------------- .note.nv.cuinfo           --------------------------
	.section	.note.nv.cuinfo,"",@"SHT_NOTE"
	.sectionflags	@"SHF_NOTE_NV_CUINFO"
        /*0018*/ 	.short	0x0002
        /*001a*/ 	.short	0x0064
        /*001c*/ 	.short	0x0082
	.zero		2


//--------------------- .nv.info                  --------------------------
	.section	.nv.info,"",@"SHT_CUDA_INFO"
	.align	4


	//----- nvinfo : EIATTR_REGCOUNT
	.align		4
        /*0000*/ 	.byte	0x04, 0x2f
        /*0002*/ 	.short	(.L_1 - .L_0)
	.align		4
.L_0:
        /*0004*/ 	.word	index@(_Z12simpleKernelIiEvPT_S1_S1_S1_S1_iii)
        /*0008*/ 	.word	0x00000016


	//----- nvinfo : EIATTR_FRAME_SIZE
	.align		4
.L_1:
        /*000c*/ 	.byte	0x04, 0x11
        /*000e*/ 	.short	(.L_3 - .L_2)
	.align		4
.L_2:
        /*0010*/ 	.word	index@(_Z12simpleKernelIiEvPT_S1_S1_S1_S1_iii)
        /*0014*/ 	.word	0x00000000


	//----- nvinfo : EIATTR_MIN_STACK_SIZE
	.align		4
.L_3:
        /*0018*/ 	.byte	0x04, 0x12
        /*001a*/ 	.short	(.L_5 - .L_4)
	.align		4
.L_4:
        /*001c*/ 	.word	index@(_Z12simpleKernelIiEvPT_S1_S1_S1_S1_iii)
        /*0020*/ 	.word	0x00000000
.L_5:


//--------------------- .nv.compat                --------------------------
	.section	.nv.compat,"",@"SHT_CUDA_COMPAT_INFO"
	.align	4
        /*0000*/ 	.byte	0x02, 0x09, 0x00, 0x00, 0x02, 0x02, 0x01, 0x00, 0x02, 0x05, 0x05, 0x00, 0x03, 0x07, 0x01, 0x01
        /*0010*/ 	.byte	0x02, 0x03, 0x00, 0x00, 0x02, 0x06, 0x01, 0x00, 0x04, 0x0b, 0x08, 0x00, 0x09, 0x00, 0x00, 0x00
        /*0020*/ 	.byte	0x00, 0x00, 0x00, 0x00


//--------------------- .nv.info._Z12simpleKernelIiEvPT_S1_S1_S1_S1_iii --------------------------
	.section	.nv.info._Z12simpleKernelIiEvPT_S1_S1_S1_S1_iii,"",@"SHT_CUDA_INFO"
	.sectionflags	@""
	.align	4


	//----- nvinfo : EIATTR_CUDA_API_VERSION
	.align		4
        /*0000*/ 	.byte	0x04, 0x37
        /*0002*/ 	.short	(.L_7 - .L_6)
.L_6:
        /*0004*/ 	.word	0x00000082


	//----- nvinfo : EIATTR_KPARAM_INFO
	.align		4
.L_7:
        /*0008*/ 	.byte	0x04, 0x17
        /*000a*/ 	.short	(.L_9 - .L_8)
.L_8:
        /*000c*/ 	.word	0x00000000
        /*0010*/ 	.short	0x0007
        /*0012*/ 	.short	0x0030
        /*0014*/ 	.byte	0x00, 0xf0, 0x11, 0x00


	//----- nvinfo : EIATTR_KPARAM_INFO
	.align		4
.L_9:
        /*0018*/ 	.byte	0x04, 0x17
        /*001a*/ 	.short	(.L_11 - .L_10)
.L_10:
        /*001c*/ 	.word	0x00000000
        /*0020*/ 	.short	0x0006
        /*0022*/ 	.short	0x002c
        /*0024*/ 	.byte	0x00, 0xf0, 0x11, 0x00


	//----- nvinfo : EIATTR_KPARAM_INFO
	.align		4
.L_11:
        /*0028*/ 	.byte	0x04, 0x17
        /*002a*/ 	.short	(.L_13 - .L_12)
.L_12:
        /*002c*/ 	.word	0x00000000
        /*0030*/ 	.short	0x0005
        /*0032*/ 	.short	0x0028
        /*0034*/ 	.byte	0x00, 0xf0, 0x11, 0x00


	//----- nvinfo : EIATTR_KPARAM_INFO
	.align		4
.L_13:
        /*0038*/ 	.byte	0x04, 0x17
        /*003a*/ 	.short	(.L_15 - .L_14)
.L_14:
        /*003c*/ 	.word	0x00000000
        /*0040*/ 	.short	0x0004
        /*0042*/ 	.short	0x0020
        /*0044*/ 	.byte	0x00, 0xf5, 0x21, 0x00


	//----- nvinfo : EIATTR_KPARAM_INFO
	.align		4
.L_15:
        /*0048*/ 	.byte	0x04, 0x17
        /*004a*/ 	.short	(.L_17 - .L_16)
.L_16:
        /*004c*/ 	.word	0x00000000
        /*0050*/ 	.short	0x0003
        /*0052*/ 	.short	0x0018
        /*0054*/ 	.byte	0x00, 0xf5, 0x21, 0x00


	//----- nvinfo : EIATTR_KPARAM_INFO
	.align		4
.L_17:
        /*0058*/ 	.byte	0x04, 0x17
        /*005a*/ 	.short	(.L_19 - .L_18)
.L_18:
        /*005c*/ 	.word	0x00000000
        /*0060*/ 	.short	0x0002
        /*0062*/ 	.short	0x0010
        /*0064*/ 	.byte	0x00, 0xf5, 0x21, 0x00


	//----- nvinfo : EIATTR_KPARAM_INFO
	.align		4
.L_19:
        /*0068*/ 	.byte	0x04, 0x17
        /*006a*/ 	.short	(.L_21 - .L_20)
.L_20:
        /*006c*/ 	.word	0x00000000
        /*0070*/ 	.short	0x0001
        /*0072*/ 	.short	0x0008
        /*0074*/ 	.byte	0x00, 0xf5, 0x21, 0x00


	//----- nvinfo : EIATTR_KPARAM_INFO
	.align		4
.L_21:
        /*0078*/ 	.byte	0x04, 0x17
        /*007a*/ 	.short	(.L_23 - .L_22)
.L_22:
        /*007c*/ 	.word	0x00000000
        /*0080*/ 	.short	0x0000
        /*0082*/ 	.short	0x0000
        /*0084*/ 	.byte	0x00, 0xf5, 0x21, 0x00


	//----- nvinfo : EIATTR_SPARSE_MMA_MASK
	.align		4
.L_23:
        /*0088*/ 	.byte	0x03, 0x50
        /*008a*/ 	.short	0x0000


	//----- nvinfo : EIATTR_MAXREG_COUNT
	.align		4
        /*008c*/ 	.byte	0x03, 0x1b
        /*008e*/ 	.short	0x00ff


	//----- nvinfo : EIATTR_MERCURY_ISA_VERSION
	.align		4
        /*0090*/ 	.byte	0x03, 0x5f
        /*0092*/ 	.short	0x0101


	//----- nvinfo : EIATTR_VRC_CTA_INIT_COUNT
	.align		4
        /*0094*/ 	.byte	0x02, 0x4a
	.zero		1
	.zero		1


	//----- nvinfo : EIATTR_EXIT_INSTR_OFFSETS
	.align		4
        /*0098*/ 	.byte	0x04, 0x1c
        /*009a*/ 	.short	(.L_25 - .L_24)


	//   ....[0]....
.L_24:
        /*009c*/ 	.word	0x00000070


	//   ....[1]....
        /*00a0*/ 	.word	0x00000c10


	//----- nvinfo : EIATTR_CBANK_PARAM_SIZE
	.align		4
.L_25:
        /*00a4*/ 	.byte	0x03, 0x19
        /*00a6*/ 	.short	0x0034


	//----- nvinfo : EIATTR_PARAM_CBANK
	.align		4
        /*00a8*/ 	.byte	0x04, 0x0a
        /*00aa*/ 	.short	(.L_27 - .L_26)
	.align		4
.L_26:
        /*00ac*/ 	.word	index@(.nv.constant0._Z12simpleKernelIiEvPT_S1_S1_S1_S1_iii)
        /*00b0*/ 	.short	0x0380
        /*00b2*/ 	.short	0x0034


	//----- nvinfo : EIATTR_SW_WAR
	.align		4
.L_27:
        /*00b4*/ 	.byte	0x04, 0x36
        /*00b6*/ 	.short	(.L_29 - .L_28)
.L_28:
        /*00b8*/ 	.word	0x00000008
.L_29:


//--------------------- .nv.callgraph             --------------------------
	.section	.nv.callgraph,"",@"SHT_CUDA_CALLGRAPH"
	.align	4
	.sectionentsize	8
	.align		4
        /*0000*/ 	.word	0x00000000
	.align		4
        /*0004*/ 	.word	0xffffffff
	.align		4
        /*0008*/ 	.word	0x00000000
	.align		4
        /*000c*/ 	.word	0xfffffffe
	.align		4
        /*0010*/ 	.word	0x00000000
	.align		4
        /*0014*/ 	.word	0xfffffffd
	.align		4
        /*0018*/ 	.word	0x00000000
	.align		4
        /*001c*/ 	.word	0xfffffffc


//--------------------- .text._Z12simpleKernelIiEvPT_S1_S1_S1_S1_iii --------------------------
	.section	.text._Z12simpleKernelIiEvPT_S1_S1_S1_S1_iii,"ax",@progbits
	.align	128
        .global         _Z12simpleKernelIiEvPT_S1_S1_S1_S1_iii
        .type           _Z12simpleKernelIiEvPT_S1_S1_S1_S1_iii,@function
        .size           _Z12simpleKernelIiEvPT_S1_S1_S1_S1_iii,(.L_x_8 - _Z12simpleKernelIiEvPT_S1_S1_S1_S1_iii)
        .other          _Z12simpleKernelIiEvPT_S1_S1_S1_S1_iii,@"STO_CUDA_ENTRY STV_DEFAULT"
_Z12simpleKernelIiEvPT_S1_S1_S1_S1_iii:
.text._Z12simpleKernelIiEvPT_S1_S1_S1_S1_iii:
[----:B------:R-:W-:Y:S01]  /*0000*/  LDC R1, c[0x0][0x37c] ;  /* 0x0000df00ff017b82 */ /* 0x000fe20000000800 */
[----:B------:R-:W0:Y:S07]  /*0010*/  S2R R7, SR_TID.X ;  /* 0x0000000000077919 */ /* 0x000e2e0000002100 */
[----:B------:R-:W0:Y:S01]  /*0020*/  S2UR UR4, SR_CTAID.X ;  /* 0x00000000000479c3 */ /* 0x000e220000002500 */
[----:B------:R-:W1:Y:S07]  /*0030*/  LDCU UR5, c[0x0][0x3a8] ;  /* 0x00007500ff0577ac */ /* 0x000e6e0008000800 */
[----:B------:R-:W0:Y:S02]  /*0040*/  LDC R0, c[0x0][0x3b0] ;  /* 0x0000ec00ff007b82 */ /* 0x000e240000000800 */
[----:B0-----:R-:W-:-:S05]  /*0050*/  IMAD R7, R0, UR4, R7 ;  /* 0x0000000400077c24 */ /* 0x001fca000f8e0207 */
[----:B-1----:R-:W-:-:S13]  /*0060*/  ISETP.GE.AND P0, PT, R7, UR5, PT ;  /* 0x0000000507007c0c */ /* 0x002fda000bf06270 */
[----:B------:R-:W-:Y:S05]  /*0070*/  @P0 EXIT ;  /* 0x000000000000094d */ /* 0x000fea0003800000 */
[----:B------:R-:W0:Y:S01]  /*0080*/  LDC.64 R4, c[0x0][0x380] ;  /* 0x0000e000ff047b82 */ /* 0x000e220000000a00 */
[----:B------:R-:W1:Y:S01]  /*0090*/  LDCU.64 UR6, c[0x0][0x358] ;  /* 0x00006b00ff0677ac */ /* 0x000e620008000a00 */
[C---:B------:R-:W-:Y:S01]  /*00a0*/  IADD3 R9, PT, PT, -R7.reuse, UR5, RZ ;  /* 0x0000000507097c10 */ /* 0x040fe2000fffe1ff */
[----:B------:R-:W2:Y:S01]  /*00b0*/  LDCU UR5, c[0x0][0x3ac] ;  /* 0x00007580ff0577ac */ /* 0x000ea20008000800 */
[----:B0-----:R-:W-:-:S04]  /*00c0*/  IMAD.WIDE R2, R7, 0x4, R4 ;  /* 0x0000000407027825 */ /* 0x001fc800078e0204 */
[----:B------:R-:W-:Y:S01]  /*00d0*/  IMAD.WIDE R4, R9, 0x4, R4 ;  /* 0x0000000409047825 */ /* 0x000fe200078e0204 */
[----:B-1----:R-:W3:Y:S04]  /*00e0*/  LDG.E R0, desc[UR6][R2.64] ;  /* 0x0000000602007981 */ /* 0x002ee8000c1e1900 */
[----:B------:R-:W4:Y:S01]  /*00f0*/  LDG.E R6, desc[UR6][R4.64] ;  /* 0x0000000604067981 */ /* 0x000f22000c1e1900 */
[----:B--2---:R-:W-:Y:S01]  /*0100*/  UISETP.GE.AND UP0, UPT, UR5, 0x1, UPT ;  /* 0x000000010500788c */ /* 0x004fe2000bf06270 */
[----:B---3--:R-:W-:Y:S01]  /*0110*/  MOV R13, R0 ;  /* 0x00000000000d7202 */ /* 0x008fe20000000f00 */
[----:B------:R-:W-:Y:S01]  /*0120*/  IMAD.MOV.U32 R15, RZ, RZ, R0 ;  /* 0x000000ffff0f7224 */ /* 0x000fe200078e0000 */
[----:B----4-:R-:W-:Y:S01]  /*0130*/  MOV R12, R6 ;  /* 0x00000006000c7202 */ /* 0x010fe20000000f00 */
[----:B------:R-:W-:-:S05]  /*0140*/  IMAD.MOV.U32 R14, RZ, RZ, R6 ;  /* 0x000000ffff0e7224 */ /* 0x000fca00078e0006 */
[----:B------:R-:W-:Y:S05]  /*0150*/  BRA.U !UP0, `(.L_x_0) ;  /* 0x00000009086c7547 */ /* 0x000fea000b800000 */
[----:B------:R-:W-:Y:S01]  /*0160*/  UISETP.GE.U32.AND UP0, UPT, UR5, 0x4, UPT ;  /* 0x000000040500788c */ /* 0x000fe2000bf06070 */
[-C--:B------:R-:W-:Y:S01]  /*0170*/  MOV R14, R6.reuse ;  /* 0x00000006000e7202 */ /* 0x080fe20000000f00 */
[--C-:B------:R-:W-:Y:S01]  /*0180*/  IMAD.MOV.U32 R15, RZ, RZ, R0.reuse ;  /* 0x000000ffff0f7224 */ /* 0x100fe200078e0000 */
[----:B------:R-:W-:Y:S01]  /*0190*/  MOV R12, R6 ;  /* 0x00000006000c7202 */ /* 0x000fe20000000f00 */
[----:B------:R-:W-:Y:S01]  /*01a0*/  IMAD.MOV.U32 R13, RZ, RZ, R0 ;  /* 0x000000ffff0d7224 */ /* 0x000fe200078e0000 */
[----:B------:R-:W-:-:S04]  /*01b0*/  ULOP3.LUT UR4, UR5, 0x3, URZ, 0xc0, !UPT ;  /* 0x0000000305047892 */ /* 0x000fc8000f8ec0ff */
[----:B------:R-:W-:Y:S08]  /*01c0*/  BRA.U !UP0, `(.L_x_1) ;  /* 0x0000000908287547 */ /* 0x000ff0000b800000 */
[----:B------:R-:W-:Y:S01]  /*01d0*/  ULOP3.LUT UR5, UR5, 0x7ffffffc, URZ, 0xc0, !UPT ;  /* 0x7ffffffc05057892 */ /* 0x000fe2000f8ec0ff */
[-C--:B------:R-:W-:Y:S01]  /*01e0*/  MOV R14, R6.reuse ;  /* 0x00000006000e7202 */ /* 0x080fe20000000f00 */
[--C-:B------:R-:W-:Y:S01]  /*01f0*/  IMAD.MOV.U32 R15, RZ, RZ, R0.reuse ;  /* 0x000000ffff0f7224 */ /* 0x100fe200078e0000 */
[----:B------:R-:W-:Y:S01]  /*0200*/  MOV R12, R6 ;  /* 0x00000006000c7202 */ /* 0x000fe20000000f00 */
[----:B------:R-:W-:Y:S01]  /*0210*/  UIADD3 UR5, UPT, UPT, -UR5, URZ, URZ ;  /* 0x000000ff05057290 */ /* 0x000fe2000fffe1ff */
[----:B------:R-:W-:-:S03]  /*0220*/  IMAD.MOV.U32 R13, RZ, RZ, R0 ;  /* 0x000000ffff0d7224 */ /* 0x000fc600078e0000 */
[----:B------:R-:W-:-:S09]  /*0230*/  UISETP.GE.AND UP0, UPT, UR5, URZ, UPT ;  /* 0x000000ff0500728c */ /* 0x000fd2000bf06270 */
[----:B------:R-:W-:Y:S05]  /*0240*/  BRA.U UP0, `(.L_x_2) ;  /* 0x0000000500bc7547 */ /* 0x000fea000b800000 */
[----:B------:R-:W-:Y:S02]  /*0250*/  UIADD3 UR8, UPT, UPT, -UR5, URZ, URZ ;  /* 0x000000ff05087290 */ /* 0x000fe4000fffe1ff */
[----:B------:R-:W-:Y:S02]  /*0260*/  UPLOP3.LUT UP0, UPT, UPT, UPT, UPT, 0x80, 0x8 ;  /* 0x000000000008789c */ /* 0x000fe40003f0f070 */
[----:B------:R-:W-:-:S09]  /*0270*/  UISETP.GT.AND UP1, UPT, UR8, 0xc, UPT ;  /* 0x0000000c0800788c */ /* 0x000fd2000bf24270 */
[----:B------:R-:W-:Y:S05]  /*0280*/  BRA.U !UP1, `(.L_x_3) ;  /* 0x0000000509107547 */ /* 0x000fea000b800000 */
[----:B------:R-:W-:-:S11]  /*0290*/  UPLOP3.LUT UP0, UPT, UPT, UPT, UPT, 0x40, 0x4 ;  /* 0x000000000004789c */ /* 0x000fd60003f0e870 */
.L_x_4:
[----:B------:R-:W-:Y:S01]  /*02a0*/  IADD3 R3, PT, PT, R12, R13, RZ ;  /* 0x0000000d0c037210 */ /* 0x000fe20007ffe0ff */
[----:B------:R-:W-:Y:S01]  /*02b0*/  IMAD.IADD R2, R15, 0x1, R12 ;  /* 0x000000010f027824 */ /* 0x000fe200078e020c */
[----:B------:R-:W-:Y:S01]  /*02c0*/  IADD3 R5, PT, PT, R14, R15, RZ ;  /* 0x0000000f0e057210 */ /* 0x000fe20007ffe0ff */
[----:B------:R-:W-:Y:S02]  /*02d0*/  UIADD3 UR5, UPT, UPT, UR5, 0x10, URZ ;  /* 0x0000001005057890 */ /* 0x000fe4000fffe0ff */
[C---:B------:R-:W-:Y:S01]  /*02e0*/  IMAD.IADD R4, R3.reuse, 0x1, R14 ;  /* 0x0000000103047824 */ /* 0x040fe200078e020e */
[----:B------:R-:W-:Y:S01]  /*02f0*/  IADD3 R3, PT, PT, R3, R2, RZ ;  /* 0x0000000203037210 */ /* 0x000fe20007ffe0ff */
[----:B------:R-:W-:Y:S01]  /*0300*/  IMAD.IADD R2, R2, 0x1, R5 ;  /* 0x0000000102027824 */ /* 0x000fe200078e0205 */
[----:B------:R-:W-:Y:S02]  /*0310*/  UISETP.GE.AND UP1, UPT, UR5, -0xc, UPT ;  /* 0xfffffff40500788c */ /* 0x000fe4000bf26270 */
[----:B------:R-:W-:Y:S01]  /*0320*/  IADD3 R5, PT, PT, R5, R4, RZ ;  /* 0x0000000405057210 */ /* 0x000fe20007ffe0ff */
[----:B------:R-:W-:Y:S01]  /*0330*/  IMAD.IADD R4, R4, 0x1, R3 ;  /* 0x0000000104047824 */ /* 0x000fe200078e0203 */
[----:B------:R-:W-:-:S03]  /*0340*/  IADD3 R3, PT, PT, R3, R2, RZ ;  /* 0x0000000203037210 */ /* 0x000fc60007ffe0ff */
[----:B------:R-:W-:Y:S01]  /*0350*/  IMAD.IADD R2, R2, 0x1, R5 ;  /* 0x0000000102027824 */ /* 0x000fe200078e0205 */
[----:B------:R-:W-:Y:S01]  /*0360*/  IADD3 R5, PT, PT, R5, R4, RZ ;  /* 0x0000000405057210 */ /* 0x000fe20007ffe0ff */
[----:B------:R-:W-:-:S03]  /*0370*/  IMAD.IADD R4, R4, 0x1, R3 ;  /* 0x0000000104047824 */ /* 0x000fc600078e0203 */
        /* <DEDUP_REMOVED lines=52> */
[----:B------:R-:W-:Y:S06]  /*06c0*/  BRA.U !UP1, `(.L_x_4) ;  /* 0xfffffff909f47547 */ /* 0x000fec000b83ffff */
.L_x_3:
[----:B------:R-:W-:-:S04]  /*06d0*/  UIADD3 UR8, UPT, UPT, -UR5, URZ, URZ ;  /* 0x000000ff05087290 */ /* 0x000fc8000fffe1ff */
[----:B------:R-:W-:-:S09]  /*06e0*/  UISETP.GT.AND UP1, UPT, UR8, 0x4, UPT ;  /* 0x000000040800788c */ /* 0x000fd2000bf24270 */
[----:B------:R-:W-:Y:S05]  /*06f0*/  BRA.U !UP1, `(.L_x_5) ;  /* 0x0000000109887547 */ /* 0x000fea000b800000 */
[----:B------:R-:W-:Y:S01]  /*0700*/  IADD3 R3, PT, PT, R13, R12, RZ ;  /* 0x0000000c0d037210 */ /* 0x000fe20007ffe0ff */
[----:B------:R-:W-:Y:S01]  /*0710*/  IMAD.IADD R2, R12, 0x1, R15 ;  /* 0x000000010c027824 */ /* 0x000fe200078e020f */
[----:B------:R-:W-:Y:S01]  /*0720*/  IADD3 R5, PT, PT, R15, R14, RZ ;  /* 0x0000000e0f057210 */ /* 0x000fe20007ffe0ff */
[----:B------:R-:W-:Y:S02]  /*0730*/  UPLOP3.LUT UP0, UPT, UPT, UPT, UPT, 0x40, 0x4 ;  /* 0x000000000004789c */ /* 0x000fe40003f0e870 */
[----:B------:R-:W-:Y:S01]  /*0740*/  IMAD.IADD R4, R14, 0x1, R3 ;  /* 0x000000010e047824 */ /* 0x000fe200078e0203 */
[----:B------:R-:W-:Y:S01]  /*0750*/  IADD3 R3, PT, PT, R3, R2, RZ ;  /* 0x0000000203037210 */ /* 0x000fe20007ffe0ff */
[----:B------:R-:W-:Y:S01]  /*0760*/  IMAD.IADD R2, R2, 0x1, R5 ;  /* 0x0000000102027824 */ /* 0x000fe200078e0205 */
[----:B------:R-:W-:Y:S02]  /*0770*/  UIADD3 UR5, UPT, UPT, UR5, 0x8, URZ ;  /* 0x0000000805057890 */ /* 0x000fe4000fffe0ff */
        /* <DEDUP_REMOVED lines=25> */
[----:B------:R-:W-:-:S07]  /*0910*/  IMAD.IADD R14, R4, 0x1, R13 ;  /* 0x00000001040e7824 */ /* 0x000fce00078e020d */
.L_x_5:
[----:B------:R-:W-:-:S09]  /*0920*/  UISETP.NE.OR UP0, UPT, UR5, URZ, UP0 ;  /* 0x000000ff0500728c */ /* 0x000fd20008705670 */
[----:B------:R-:W-:Y:S05]  /*0930*/  BRA.U !UP0, `(.L_x_1) ;  /* 0x00000001084c7547 */ /* 0x000fea000b800000 */
.L_x_2:
[----:B------:R-:W-:Y:S01]  /*0940*/  IADD3 R3, PT, PT, R12, R13, RZ ;  /* 0x0000000d0c037210 */ /* 0x000fe20007ffe0ff */
[----:B------:R-:W-:Y:S01]  /*0950*/  IMAD.IADD R2, R15, 0x1, R12 ;  /* 0x000000010f027824 */ /* 0x000fe200078e020c */
[----:B------:R-:W-:Y:S01]  /*0960*/  IADD3 R5, PT, PT, R14, R15, RZ ;  /* 0x0000000f0e057210 */ /* 0x000fe20007ffe0ff */
[----:B------:R-:W-:Y:S02]  /*0970*/  UIADD3 UR5, UPT, UPT, UR5, 0x4, URZ ;  /* 0x0000000405057890 */ /* 0x000fe4000fffe0ff */
[C---:B------:R-:W-:Y:S01]  /*0980*/  IMAD.IADD R4, R3.reuse, 0x1, R14 ;  /* 0x0000000103047824 */ /* 0x040fe200078e020e */
[----:B------:R-:W-:Y:S01]  /*0990*/  IADD3 R3, PT, PT, R3, R2, RZ ;  /* 0x0000000203037210 */ /* 0x000fe20007ffe0ff */
[----:B------:R-:W-:Y:S01]  /*09a0*/  IMAD.IADD R2, R2, 0x1, R5 ;  /* 0x0000000102027824 */ /* 0x000fe200078e0205 */
[----:B------:R-:W-:Y:S02]  /*09b0*/  UISETP.NE.AND UP0, UPT, UR5, URZ, UPT ;  /* 0x000000ff0500728c */ /* 0x000fe4000bf05270 */
[----:B------:R-:W-:Y:S01]  /*09c0*/  IADD3 R5, PT, PT, R5, R4, RZ ;  /* 0x0000000405057210 */ /* 0x000fe20007ffe0ff */
[----:B------:R-:W-:Y:S01]  /*09d0*/  IMAD.IADD R4, R4, 0x1, R3 ;  /* 0x0000000104047824 */ /* 0x000fe200078e0203 */
[----:B------:R-:W-:-:S03]  /*09e0*/  IADD3 R3, PT, PT, R3, R2, RZ ;  /* 0x0000000203037210 */ /* 0x000fc60007ffe0ff */
[----:B------:R-:W-:Y:S01]  /*09f0*/  IMAD.IADD R2, R2, 0x1, R5 ;  /* 0x0000000102027824 */ /* 0x000fe200078e0205 */
[----:B------:R-:W-:Y:S02]  /*0a00*/  IADD3 R5, PT, PT, R5, R4, RZ ;  /* 0x0000000405057210 */ /* 0x000fe40007ffe0ff */
[----:B------:R-:W-:Y:S01]  /*0a10*/  IADD3 R4, PT, PT, R4, R3, RZ ;  /* 0x0000000304047210 */ /* 0x000fe20007ffe0ff */
[----:B------:R-:W-:Y:S01]  /*0a20*/  IMAD.IADD R13, R3, 0x1, R2 ;  /* 0x00000001030d7824 */ /* 0x000fe200078e0202 */
[----:B------:R-:W-:Y:S02]  /*0a30*/  IADD3 R12, PT, PT, R2, R5, RZ ;  /* 0x00000005020c7210 */ /* 0x000fe40007ffe0ff */
[----:B------:R-:W-:Y:S01]  /*0a40*/  IADD3 R15, PT, PT, R5, R4, RZ ;  /* 0x00000004050f7210 */ /* 0x000fe20007ffe0ff */
[----:B------:R-:W-:Y:S01]  /*0a50*/  IMAD.IADD R14, R4, 0x1, R13 ;  /* 0x00000001040e7824 */ /* 0x000fe200078e020d */
[----:B------:R-:W-:Y:S06]  /*0a60*/  BRA.U UP0, `(.L_x_2) ;  /* 0xfffffffd00b47547 */ /* 0x000fec000b83ffff */
.L_x_1:
[----:B------:R-:W-:-:S09]  /*0a70*/  UISETP.NE.AND UP0, UPT, UR4, URZ, UPT ;  /* 0x000000ff0400728c */ /* 0x000fd2000bf05270 */
[----:B------:R-:W-:Y:S05]  /*0a80*/  BRA.U !UP0, `(.L_x_0) ;  /* 0x0000000108207547 */ /* 0x000fea000b800000 */
[----:B------:R-:W-:-:S12]  /*0a90*/  UIADD3 UR4, UPT, UPT, -UR4, URZ, URZ ;  /* 0x000000ff04047290 */ /* 0x000fd8000fffe1ff */
.L_x_6:
[----:B------:R-:W-:Y:S01]  /*0aa0*/  UIADD3 UR4, UPT, UPT, UR4, 0x1, URZ ;  /* 0x0000000104047890 */ /* 0x000fe2000fffe0ff */
[----:B------:R-:W-:Y:S02]  /*0ab0*/  IADD3 R13, PT, PT, R12, R13, RZ ;  /* 0x0000000d0c0d7210 */ /* 0x000fe40007ffe0ff */
[----:B------:R-:W-:Y:S01]  /*0ac0*/  IADD3 R12, PT, PT, R15, R12, RZ ;  /* 0x0000000c0f0c7210 */ /* 0x000fe20007ffe0ff */
[----:B------:R-:W-:Y:S01]  /*0ad0*/  UISETP.NE.AND UP0, UPT, UR4, URZ, UPT ;  /* 0x000000ff0400728c */ /* 0x000fe2000bf05270 */
[----:B------:R-:W-:Y:S01]  /*0ae0*/  IMAD.IADD R15, R14, 0x1, R15 ;  /* 0x000000010e0f7824 */ /* 0x000fe200078e020f */
[----:B------:R-:W-:-:S07]  /*0af0*/  IADD3 R14, PT, PT, R13, R14, RZ ;  /* 0x0000000e0d0e7210 */ /* 0x000fce0007ffe0ff */
[----:B------:R-:W-:Y:S05]  /*0b00*/  BRA.U UP0, `(.L_x_6) ;  /* 0xfffffffd00e47547 */ /* 0x000fea000b83ffff */
.L_x_0:
[----:B------:R-:W0:Y:S01]  /*0b10*/  LDC.64 R10, c[0x0][0x388] ;  /* 0x0000e200ff0a7b82 */ /* 0x000e220000000a00 */
[C---:B------:R-:W-:Y:S01]  /*0b20*/  IADD3 R13, PT, PT, -R6.reuse, R13, RZ ;  /* 0x0000000d060d7210 */ /* 0x040fe20007ffe1ff */
[----:B------:R-:W-:Y:S01]  /*0b30*/  IMAD.IADD R17, R6, 0x1, R15 ;  /* 0x0000000106117824 */ /* 0x000fe200078e020f */
[C---:B------:R-:W-:Y:S02]  /*0b40*/  IADD3 R15, PT, PT, R0.reuse, R12, RZ ;  /* 0x0000000c000f7210 */ /* 0x040fe40007ffe0ff */
[----:B------:R-:W-:-:S03]  /*0b50*/  IADD3 R19, PT, PT, -R0, R14, RZ ;  /* 0x0000000e00137210 */ /* 0x000fc60007ffe1ff */
[----:B------:R-:W1:Y:S08]  /*0b60*/  LDC.64 R8, c[0x0][0x390] ;  /* 0x0000e400ff087b82 */ /* 0x000e700000000a00 */
[----:B------:R-:W2:Y:S08]  /*0b70*/  LDC.64 R4, c[0x0][0x398] ;  /* 0x0000e600ff047b82 */ /* 0x000eb00000000a00 */
[----:B------:R-:W3:Y:S01]  /*0b80*/  LDC.64 R2, c[0x0][0x3a0] ;  /* 0x0000e800ff027b82 */ /* 0x000ee20000000a00 */
[----:B0-----:R-:W-:-:S05]  /*0b90*/  IMAD.WIDE R10, R7, 0x4, R10 ;  /* 0x00000004070a7825 */ /* 0x001fca00078e020a */
[----:B------:R-:W-:Y:S01]  /*0ba0*/  STG.E desc[UR6][R10.64], R13 ;  /* 0x0000000d0a007986 */ /* 0x000fe2000c101906 */
[----:B-1----:R-:W-:-:S05]  /*0bb0*/  IMAD.WIDE R8, R7, 0x4, R8 ;  /* 0x0000000407087825 */ /* 0x002fca00078e0208 */
[----:B------:R-:W-:Y:S01]  /*0bc0*/  STG.E desc[UR6][R8.64], R15 ;  /* 0x0000000f08007986 */ /* 0x000fe2000c101906 */
[----:B--2---:R-:W-:-:S05]  /*0bd0*/  IMAD.WIDE R4, R7, 0x4, R4 ;  /* 0x0000000407047825 */ /* 0x004fca00078e0204 */
[----:B------:R-:W-:Y:S01]  /*0be0*/  STG.E desc[UR6][R4.64], R17 ;  /* 0x0000001104007986 */ /* 0x000fe2000c101906 */
[----:B---3--:R-:W-:-:S05]  /*0bf0*/  IMAD.WIDE R2, R7, 0x4, R2 ;  /* 0x0000000407027825 */ /* 0x008fca00078e0202 */
[----:B------:R-:W-:Y:S01]  /*0c00*/  STG.E desc[UR6][R2.64], R19 ;  /* 0x0000001302007986 */ /* 0x000fe2000c101906 */
[----:B------:R-:W-:Y:S05]  /*0c10*/  EXIT ;  /* 0x000000000000794d */ /* 0x000fea0003800000 */
.L_x_7:
[----:B------:R-:W-:-:S00]  /*0c20*/  BRA `(.L_x_7) ;  /* 0xfffffffc00fc7947 */ /* 0x000fc0000383ffff */
[----:B------:R-:W-:-:S00]  /*0c30*/  NOP ;  /* 0x0000000000007918 */ /* 0x000fc00000000000 */
        /* <DEDUP_REMOVED lines=12> */
.L_x_8:


//--------------------- .nv.shared.reserved.0     --------------------------
	.section	.nv.shared.reserved.0,"aw",@nobits
	.weak		__nv_reservedSMEM_offset_0_alias
	.size		__nv_reservedSMEM_offset_0_alias, 0, 64
	.other		__nv_reservedSMEM_offset_0_alias,@"STO_CUDA_RESERVED_SHARED STV_DEFAULT"
__nv_reservedSMEM_offset_0_alias:
	.zero		0
	.zero		64


//--------------------- .nv.constant0._Z12simpleKernelIiEvPT_S1_S1_S1_S1_iii --------------------------
	.section	.nv.constant0._Z12simpleKernelIiEvPT_S1_S1_S1_S1_iii,"a",@progbits
	.sectionflags	@""
	.align	4
.nv.constant0._Z12simpleKernelIiEvPT_S1_S1_S1_S1_iii:
	.zero		948


//--------------------- SYMBOLS --------------------------

	.type		.nv.reservedSmem.offset0,@object
	.size		.nv.reservedSmem.offset0,0x4
